//
// Generated by NVIDIA NVVM Compiler
//
// Compiler Build ID: CL-36424714
// Cuda compilation tools, release 13.0, V13.0.88
// Based on NVVM 20.0.0
//

.version 9.0
.target sm_100
.address_size 64

	// .globl	_Z18matrix_mult_kernelPiS_S_i

.visible .entry _Z18matrix_mult_kernelPiS_S_i(
	.param .u64 .ptr .align 1 _Z18matrix_mult_kernelPiS_S_i_param_0,
	.param .u64 .ptr .align 1 _Z18matrix_mult_kernelPiS_S_i_param_1,
	.param .u64 .ptr .align 1 _Z18matrix_mult_kernelPiS_S_i_param_2,
	.param .u32 _Z18matrix_mult_kernelPiS_S_i_param_3
)
{
	.reg .pred 	%p<10>;
	.reg .b32 	%r<94>;
	.reg .b64 	%rd<66>;

	ld.param.u64 	%rd15, [_Z18matrix_mult_kernelPiS_S_i_param_0];
	ld.param.u64 	%rd16, [_Z18matrix_mult_kernelPiS_S_i_param_1];
	ld.param.u64 	%rd14, [_Z18matrix_mult_kernelPiS_S_i_param_2];
	ld.param.u32 	%r24, [_Z18matrix_mult_kernelPiS_S_i_param_3];
	cvta.to.global.u64 	%rd1, %rd16;
	cvta.to.global.u64 	%rd2, %rd15;
	mov.u32 	%r25, %tid.x;
	mov.u32 	%r26, %ntid.x;
	mov.u32 	%r27, %ctaid.x;
	mad.lo.s32 	%r1, %r26, %r27, %r25;
	setp.lt.s32 	%p1, %r24, 1;
	@%p1 bra 	$L__BB0_12;
	cvta.to.global.u64 	%rd17, %rd14;
	mov.u32 	%r29, %ctaid.y;
	mov.u32 	%r30, %ntid.y;
	mov.u32 	%r31, %tid.y;
	mad.lo.s32 	%r32, %r30, %r29, %r31;
	mul.lo.s32 	%r2, %r32, %r24;
	add.s32 	%r33, %r1, %r2;
	mul.wide.s32 	%rd18, %r33, 4;
	add.s64 	%rd3, %rd17, %rd18;
	ld.global.u32 	%r88, [%rd3];
	and.b32  	%r4, %r24, 7;
	setp.lt.u32 	%p2, %r24, 8;
	mov.b32 	%r91, 0;
	@%p2 bra 	$L__BB0_4;
	and.b32  	%r34, %r24, 2147483640;
	neg.s32 	%r86, %r34;
	mul.wide.u32 	%rd19, %r24, 4;
	add.s64 	%rd6, %rd1, %rd19;
	mul.wide.u32 	%rd20, %r24, 8;
	add.s64 	%rd7, %rd1, %rd20;
	mul.wide.u32 	%rd21, %r24, 12;
	add.s64 	%rd8, %rd1, %rd21;
	mul.wide.u32 	%rd22, %r24, 16;
	add.s64 	%rd9, %rd1, %rd22;
	mul.wide.u32 	%rd23, %r24, 20;
	add.s64 	%rd10, %rd1, %rd23;
	mul.wide.u32 	%rd24, %r24, 24;
	add.s64 	%rd11, %rd1, %rd24;
	mul.wide.u32 	%rd25, %r24, 28;
	add.s64 	%rd12, %rd1, %rd25;
	mul.wide.u32 	%rd26, %r2, 4;
	add.s64 	%rd27, %rd26, %rd2;
	add.s64 	%rd65, %rd27, 16;
	mov.u32 	%r85, %r1;
$L__BB0_3:
	.pragma "nounroll";
	and.b32  	%r91, %r24, 2147483640;
	mul.wide.s32 	%rd28, %r85, 4;
	add.s64 	%rd29, %rd6, %rd28;
	add.s64 	%rd30, %rd7, %rd28;
	add.s64 	%rd31, %rd8, %rd28;
	add.s64 	%rd32, %rd9, %rd28;
	add.s64 	%rd33, %rd10, %rd28;
	add.s64 	%rd34, %rd11, %rd28;
	add.s64 	%rd35, %rd12, %rd28;
	add.s64 	%rd36, %rd1, %rd28;
	ld.global.u32 	%r35, [%rd65+-16];
	ld.global.u32 	%r36, [%rd36];
	mad.lo.s32 	%r37, %r36, %r35, %r88;
	st.global.u32 	[%rd3], %r37;
	ld.global.u32 	%r38, [%rd65+-12];
	ld.global.u32 	%r39, [%rd29];
	mad.lo.s32 	%r40, %r39, %r38, %r37;
	st.global.u32 	[%rd3], %r40;
	ld.global.u32 	%r41, [%rd65+-8];
	ld.global.u32 	%r42, [%rd30];
	mad.lo.s32 	%r43, %r42, %r41, %r40;
	st.global.u32 	[%rd3], %r43;
	ld.global.u32 	%r44, [%rd65+-4];
	ld.global.u32 	%r45, [%rd31];
	mad.lo.s32 	%r46, %r45, %r44, %r43;
	st.global.u32 	[%rd3], %r46;
	ld.global.u32 	%r47, [%rd65];
	ld.global.u32 	%r48, [%rd32];
	mad.lo.s32 	%r49, %r48, %r47, %r46;
	st.global.u32 	[%rd3], %r49;
	ld.global.u32 	%r50, [%rd65+4];
	ld.global.u32 	%r51, [%rd33];
	mad.lo.s32 	%r52, %r51, %r50, %r49;
	st.global.u32 	[%rd3], %r52;
	ld.global.u32 	%r53, [%rd65+8];
	ld.global.u32 	%r54, [%rd34];
	mad.lo.s32 	%r55, %r54, %r53, %r52;
	st.global.u32 	[%rd3], %r55;
	ld.global.u32 	%r56, [%rd65+12];
	ld.global.u32 	%r57, [%rd35];
	mad.lo.s32 	%r88, %r57, %r56, %r55;
	st.global.u32 	[%rd3], %r88;
	add.s32 	%r86, %r86, 8;
	shl.b32 	%r58, %r24, 3;
	add.s32 	%r85, %r85, %r58;
	add.s64 	%rd65, %rd65, 32;
	setp.eq.s32 	%p3, %r86, 0;
	@%p3 bra 	$L__BB0_4;
	bra.uni 	$L__BB0_3;
$L__BB0_4:
	setp.eq.s32 	%p4, %r4, 0;
	@%p4 bra 	$L__BB0_12;
	and.b32  	%r15, %r24, 3;
	setp.lt.u32 	%p5, %r4, 4;
	@%p5 bra 	$L__BB0_7;
	add.s32 	%r59, %r91, %r2;
	mul.wide.u32 	%rd37, %r59, 4;
	add.s64 	%rd38, %rd2, %rd37;
	ld.global.u32 	%r60, [%rd38];
	mad.lo.s32 	%r61, %r91, %r24, %r1;
	mul.wide.s32 	%rd39, %r61, 4;
	add.s64 	%rd40, %rd1, %rd39;
	ld.global.u32 	%r62, [%rd40];
	mad.lo.s32 	%r63, %r62, %r60, %r88;
	st.global.u32 	[%rd3], %r63;
	cvt.u64.u32 	%rd41, %r2;
	cvt.u64.u32 	%rd42, %r91;
	add.s64 	%rd43, %rd42, %rd41;
	shl.b64 	%rd44, %rd43, 2;
	add.s64 	%rd45, %rd2, %rd44;
	ld.global.u32 	%r64, [%rd45+4];
	mul.wide.u32 	%rd46, %r24, 4;
	add.s64 	%rd47, %rd40, %rd46;
	ld.global.u32 	%r65, [%rd47];
	mad.lo.s32 	%r66, %r65, %r64, %r63;
	st.global.u32 	[%rd3], %r66;
	ld.global.u32 	%r67, [%rd45+8];
	add.s64 	%rd48, %rd47, %rd46;
	ld.global.u32 	%r68, [%rd48];
	mad.lo.s32 	%r69, %r68, %r67, %r66;
	st.global.u32 	[%rd3], %r69;
	ld.global.u32 	%r70, [%rd45+12];
	add.s64 	%rd49, %rd48, %rd46;
	ld.global.u32 	%r71, [%rd49];
	mad.lo.s32 	%r88, %r71, %r70, %r69;
	st.global.u32 	[%rd3], %r88;
	add.s32 	%r91, %r91, 4;
$L__BB0_7:
	setp.eq.s32 	%p6, %r15, 0;
	@%p6 bra 	$L__BB0_12;
	setp.eq.s32 	%p7, %r15, 1;
	@%p7 bra 	$L__BB0_10;
	add.s32 	%r72, %r91, %r2;
	mul.wide.u32 	%rd50, %r72, 4;
	add.s64 	%rd51, %rd2, %rd50;
	ld.global.u32 	%r73, [%rd51];
	mad.lo.s32 	%r74, %r91, %r24, %r1;
	mul.wide.s32 	%rd52, %r74, 4;
	add.s64 	%rd53, %rd1, %rd52;
	ld.global.u32 	%r75, [%rd53];
	mad.lo.s32 	%r76, %r75, %r73, %r88;
	st.global.u32 	[%rd3], %r76;
	cvt.u64.u32 	%rd54, %r2;
	cvt.u64.u32 	%rd55, %r91;
	add.s64 	%rd56, %rd55, %rd54;
	shl.b64 	%rd57, %rd56, 2;
	add.s64 	%rd58, %rd2, %rd57;
	ld.global.u32 	%r77, [%rd58+4];
	mul.wide.u32 	%rd59, %r24, 4;
	add.s64 	%rd60, %rd53, %rd59;
	ld.global.u32 	%r78, [%rd60];
	mad.lo.s32 	%r88, %r78, %r77, %r76;
	st.global.u32 	[%rd3], %r88;
	add.s32 	%r91, %r91, 2;
$L__BB0_10:
	and.b32  	%r79, %r24, 1;
	setp.eq.b32 	%p8, %r79, 1;
	not.pred 	%p9, %p8;
	@%p9 bra 	$L__BB0_12;
	add.s32 	%r80, %r91, %r2;
	mul.wide.u32 	%rd61, %r80, 4;
	add.s64 	%rd62, %rd2, %rd61;
	ld.global.u32 	%r81, [%rd62];
	mad.lo.s32 	%r82, %r91, %r24, %r1;
	mul.wide.s32 	%rd63, %r82, 4;
	add.s64 	%rd64, %rd1, %rd63;
	ld.global.u32 	%r83, [%rd64];
	mad.lo.s32 	%r84, %r83, %r81, %r88;
	st.global.u32 	[%rd3], %r84;
$L__BB0_12:
	ret;

}


// ===== COMPILED SASS (sm_100) =====

	.target	sm_100

	.elftype	@"ET_EXEC"


//--------------------- .note.nv.tkinfo           --------------------------
	.section	.note.nv.tkinfo,"",@"SHT_NOTE"
	.sectionflags	@"SHF_NOTE_NV_TKINFO"
	.tkinfo
        /*0018*/ 	.word	0x00000002
        /*0030*/ 	.string	""
        /*0030*/ 	.string	"ptxas"
        /*0030*/ 	.string	"Cuda compilation tools, release 13.0, V13.0.88"
        /*0030*/ 	.string	"Build cuda_13.0.r13.0/compiler.36424714_0"
        /*0030*/ 	.string	"-arch sm_100 -m 64 "



//--------------------- .note.nv.cuinfo           --------------------------
	.section	.note.nv.cuinfo,"",@"SHT_NOTE"
	.sectionflags	@"SHF_NOTE_NV_CUINFO"
        /*0018*/ 	.short	0x0002
        /*001a*/ 	.short	0x0064
        /*001c*/ 	.short	0x0082
	.zero		2


//--------------------- .nv.info                  --------------------------
	.section	.nv.info,"",@"SHT_CUDA_INFO"
	.align	4


	//----- nvinfo : EIATTR_REGCOUNT
	.align		4
        /*0000*/ 	.byte	0x04, 0x2f
        /*0002*/ 	.short	(.L_1 - .L_0)
	.align		4
.L_0:
        /*0004*/ 	.word	index@(_Z18matrix_mult_kernelPiS_S_i)
        /*0008*/ 	.word	0x00000018


	//----- nvinfo : EIATTR_FRAME_SIZE
	.align		4
.L_1:
        /*000c*/ 	.byte	0x04, 0x11
        /*000e*/ 	.short	(.L_3 - .L_2)
	.align		4
.L_2:
        /*0010*/ 	.word	index@(_Z18matrix_mult_kernelPiS_S_i)
        /*0014*/ 	.word	0x00000000


	//----- nvinfo : EIATTR_MIN_STACK_SIZE
	.align		4
.L_3:
        /*0018*/ 	.byte	0x04, 0x12
        /*001a*/ 	.short	(.L_5 - .L_4)
	.align		4
.L_4:
        /*001c*/ 	.word	index@(_Z18matrix_mult_kernelPiS_S_i)
        /*0020*/ 	.word	0x00000000
.L_5:


//--------------------- .nv.compat                --------------------------
	.section	.nv.compat,"",@"SHT_CUDA_COMPAT_INFO"
	.align	4
        /*0000*/ 	.byte	0x02, 0x09, 0x00, 0x00, 0x02, 0x02, 0x01, 0x00, 0x02, 0x05, 0x05, 0x00, 0x03, 0x07, 0x01, 0x01
        /*0010*/ 	.byte	0x02, 0x03, 0x00, 0x00, 0x02, 0x06, 0x01, 0x00, 0x04, 0x0b, 0x08, 0x00, 0x09, 0x00, 0x00, 0x00
        /*0020*/ 	.byte	0x00, 0x00, 0x00, 0x00


//--------------------- .nv.info._Z18matrix_mult_kernelPiS_S_i --------------------------
	.section	.nv.info._Z18matrix_mult_kernelPiS_S_i,"",@"SHT_CUDA_INFO"
	.sectionflags	@""
	.align	4


	//----- nvinfo : EIATTR_CUDA_API_VERSION
	.align		4
        /*0000*/ 	.byte	0x04, 0x37
        /*0002*/ 	.short	(.L_7 - .L_6)
.L_6:
        /*0004*/ 	.word	0x00000082


	//----- nvinfo : EIATTR_KPARAM_INFO
	.align		4
.L_7:
        /*0008*/ 	.byte	0x04, 0x17
        /*000a*/ 	.short	(.L_9 - .L_8)
.L_8:
        /*000c*/ 	.word	0x00000000
        /*0010*/ 	.short	0x0003
        /*0012*/ 	.short	0x0018
        /*0014*/ 	.byte	0x00, 0xf0, 0x11, 0x00


	//----- nvinfo : EIATTR_KPARAM_INFO
	.align		4
.L_9:
        /*0018*/ 	.byte	0x04, 0x17
        /*001a*/ 	.short	(.L_11 - .L_10)
.L_10:
        /*001c*/ 	.word	0x00000000
        /*0020*/ 	.short	0x0002
        /*0022*/ 	.short	0x0010
        /*0024*/ 	.byte	0x00, 0xf5, 0x21, 0x00


	//----- nvinfo : EIATTR_KPARAM_INFO
	.align		4
.L_11:
        /*0028*/ 	.byte	0x04, 0x17
        /*002a*/ 	.short	(.L_13 - .L_12)
.L_12:
        /*002c*/ 	.word	0x00000000
        /*0030*/ 	.short	0x0001
        /*0032*/ 	.short	0x0008
        /*0034*/ 	.byte	0x00, 0xf5, 0x21, 0x00


	//----- nvinfo : EIATTR_KPARAM_INFO
	.align		4
.L_13:
        /*0038*/ 	.byte	0x04, 0x17
        /*003a*/ 	.short	(.L_15 - .L_14)
.L_14:
        /*003c*/ 	.word	0x00000000
        /*0040*/ 	.short	0x0000
        /*0042*/ 	.short	0x0000
        /*0044*/ 	.byte	0x00, 0xf5, 0x21, 0x00


	//----- nvinfo : EIATTR_SPARSE_MMA_MASK
	.align		4
.L_15:
        /*0048*/ 	.byte	0x03, 0x50
        /*004a*/ 	.short	0x0000


	//----- nvinfo : EIATTR_MAXREG_COUNT
	.align		4
        /*004c*/ 	.byte	0x03, 0x1b
        /*004e*/ 	.short	0x00ff


	//----- nvinfo : EIATTR_MERCURY_ISA_VERSION
	.align		4
        /*0050*/ 	.byte	0x03, 0x5f
        /*0052*/ 	.short	0x0101


	//----- nvinfo : EIATTR_VRC_CTA_INIT_COUNT
	.align		4
        /*0054*/ 	.byte	0x02, 0x4a
	.zero		1
	.zero		1


	//----- nvinfo : EIATTR_EXIT_INSTR_OFFSETS
	.align		4
        /*0058*/ 	.byte	0x04, 0x1c
        /*005a*/ 	.short	(.L_17 - .L_16)


	//   ....[0]....
.L_16:
        /*005c*/ 	.word	0x00000050


	//   ....[1]....
        /*0060*/ 	.word	0x00000630


	//   ....[2]....
        /*0064*/ 	.word	0x000008a0


	//   ....[3]....
        /*0068*/ 	.word	0x00000a60


	//   ....[4]....
        /*006c*/ 	.word	0x00000b10


	//----- nvinfo : EIATTR_CBANK_PARAM_SIZE
	.align		4
.L_17:
        /*0070*/ 	.byte	0x03, 0x19
        /*0072*/ 	.short	0x001c


	//----- nvinfo : EIATTR_PARAM_CBANK
	.align		4
        /*0074*/ 	.byte	0x04, 0x0a
        /*0076*/ 	.short	(.L_19 - .L_18)
	.align		4
.L_18:
        /*0078*/ 	.word	index@(.nv.constant0._Z18matrix_mult_kernelPiS_S_i)
        /*007c*/ 	.short	0x0380
        /*007e*/ 	.short	0x001c


	//----- nvinfo : EIATTR_SW_WAR
	.align		4
.L_19:
        /*0080*/ 	.byte	0x04, 0x36
        /*0082*/ 	.short	(.L_21 - .L_20)
.L_20:
        /*0084*/ 	.word	0x00000008
.L_21:


//--------------------- .nv.callgraph             --------------------------
	.section	.nv.callgraph,"",@"SHT_CUDA_CALLGRAPH"
	.align	4
	.sectionentsize	8
	.align		4
        /*0000*/ 	.word	0x00000000
	.align		4
        /*0004*/ 	.word	0xffffffff
	.align		4
        /*0008*/ 	.word	0x00000000
	.align		4
        /*000c*/ 	.word	0xfffffffe
	.align		4
        /*0010*/ 	.word	0x00000000
	.align		4
        /*0014*/ 	.word	0xfffffffd
	.align		4
        /*0018*/ 	.word	0x00000000
	.align		4
        /*001c*/ 	.word	0xfffffffc


//--------------------- .text._Z18matrix_mult_kernelPiS_S_i --------------------------
	.section	.text._Z18matrix_mult_kernelPiS_S_i,"ax",@progbits
	.align	128
        .global         _Z18matrix_mult_kernelPiS_S_i
        .type           _Z18matrix_mult_kernelPiS_S_i,@function
        .size           _Z18matrix_mult_kernelPiS_S_i,(.L_x_5 - _Z18matrix_mult_kernelPiS_S_i)
        .other          _Z18matrix_mult_kernelPiS_S_i,@"STO_CUDA_ENTRY STV_DEFAULT"
_Z18matrix_mult_kernelPiS_S_i:
.text._Z18matrix_mult_kernelPiS_S_i:
[----:B------:R-:W-:Y:S01]  /*0000*/  LDC R1, c[0x0][0x37c] ;  /* 0x0000df00ff017b82 */ /* 0x000fe20000000800 */
[----:B------:R-:W0:Y:S01]  /*0010*/  LDCU UR18, c[0x0][0x398] ;  /* 0x00007300ff1277ac */ /* 0x000e220008000800 */
[----:B------:R-:W1:Y:S01]  /*0020*/  S2R R7, SR_CTAID.X ;  /* 0x0000000000077919 */ /* 0x000e620000002500 */
[----:B0-----:R-:W-:-:S06]  /*0030*/  UISETP.GE.AND UP0, UPT, UR18, 0x1, UPT ;  /* 0x000000011200788c */ /* 0x001fcc000bf06270 */
[----:B------:R-:W-:-:S13]  /*0040*/  PLOP3.LUT P0, PT, PT, PT, UP0, 0x80, 0x8 ;  /* 0x000000000008781c */ /* 0x000fda0003f0f008 */
[----:B-1----:R-:W-:Y:S05]  /*0050*/  @!P0 EXIT ;  /* 0x000000000000894d */ /* 0x002fea0003800000 */
[----:B------:R-:W0:Y:S01]  /*0060*/  S2R R4, SR_TID.Y ;  /* 0x0000000000047919 */ /* 0x000e220000002200 */
[----:B------:R-:W1:Y:S01]  /*0070*/  LDCU UR4, c[0x0][0x360] ;  /* 0x00006c00ff0477ac */ /* 0x000e620008000800 */
[----:B------:R-:W0:Y:S01]  /*0080*/  S2UR UR5, SR_CTAID.Y ;  /* 0x00000000000579c3 */ /* 0x000e220000002600 */
[----:B------:R-:W1:Y:S01]  /*0090*/  S2R R0, SR_TID.X ;  /* 0x0000000000007919 */ /* 0x000e620000002100 */
[----:B------:R-:W2:Y:S06]  /*00a0*/  LDCU.64 UR16, c[0x0][0x358] ;  /* 0x00006b00ff1077ac */ /* 0x000eac0008000a00 */
[----:B------:R-:W0:Y:S08]  /*00b0*/  LDC R5, c[0x0][0x364] ;  /* 0x0000d900ff057b82 */ /* 0x000e300000000800 */
[----:B------:R-:W3:Y:S01]  /*00c0*/  LDC.64 R2, c[0x0][0x390] ;  /* 0x0000e400ff027b82 */ /* 0x000ee20000000a00 */
[----:B0-----:R-:W-:-:S02]  /*00d0*/  IMAD R5, R5, UR5, R4 ;  /* 0x0000000505057c24 */ /* 0x001fc4000f8e0204 */
[----:B-1----:R-:W-:Y:S02]  /*00e0*/  IMAD R0, R7, UR4, R0 ;  /* 0x0000000407007c24 */ /* 0x002fe4000f8e0200 */
[----:B------:R-:W-:-:S05]  /*00f0*/  IMAD R5, R5, UR18, RZ ;  /* 0x0000001205057c24 */ /* 0x000fca000f8e02ff */
[----:B------:R-:W-:-:S05]  /*0100*/  IADD3 R7, PT, PT, R0, R5, RZ ;  /* 0x0000000500077210 */ /* 0x000fca0007ffe0ff */
[----:B---3--:R-:W-:-:S05]  /*0110*/  IMAD.WIDE R2, R7, 0x4, R2 ;  /* 0x0000000407027825 */ /* 0x008fca00078e0202 */
[----:B--2---:R0:W5:Y:S01]  /*0120*/  LDG.E R7, desc[UR16][R2.64] ;  /* 0x0000001002077981 */ /* 0x004162000c1e1900 */
[----:B------:R-:W-:Y:S01]  /*0130*/  UISETP.GE.U32.AND UP0, UPT, UR18, 0x8, UPT ;  /* 0x000000081200788c */ /* 0x000fe2000bf06070 */
[----:B------:R-:W-:-:S08]  /*0140*/  HFMA2 R4, -RZ, RZ, 0, 0 ;  /* 0x00000000ff047431 */ /* 0x000fd000000001ff */
[----:B0-----:R-:W-:Y:S05]  /*0150*/  BRA.U !UP0, `(.L_x_0) ;  /* 0x00000005082c7547 */ /* 0x001fea000b800000 */
[----:B------:R-:W0:Y:S01]  /*0160*/  LDCU.128 UR20, c[0x0][0x380] ;  /* 0x00007000ff1477ac */ /* 0x000e220008000c00 */
[----:B------:R-:W-:Y:S01]  /*0170*/  MOV R4, R0 ;  /* 0x0000000000047202 */ /* 0x000fe20000000f00 */
[----:B------:R-:W-:-:S04]  /*0180*/  ULOP3.LUT UR4, UR18, 0x7ffffff8, URZ, 0xc0, !UPT ;  /* 0x7ffffff812047892 */ /* 0x000fc8000f8ec0ff */
[----:B------:R-:W-:Y:S01]  /*0190*/  UIADD3 UR4, UPT, UPT, -UR4, URZ, URZ ;  /* 0x000000ff04047290 */ /* 0x000fe2000fffe1ff */
[----:B0-----:R-:W-:Y:S01]  /*01a0*/  MOV R8, UR20 ;  /* 0x0000001400087c02 */ /* 0x001fe20008000f00 */
[----:B------:R-:W-:Y:S01]  /*01b0*/  UIMAD.WIDE.U32 UR6, UR18, 0xc, UR22 ;  /* 0x0000000c120678a5 */ /* 0x000fe2000f8e0016 */
[----:B------:R-:W-:Y:S01]  /*01c0*/  MOV R9, UR21 ;  /* 0x0000001500097c02 */ /* 0x000fe20008000f00 */
[----:B------:R-:W-:Y:S02]  /*01d0*/  UIMAD.WIDE.U32 UR8, UR18, 0x10, UR22 ;  /* 0x00000010120878a5 */ /* 0x000fe4000f8e0016 */
[----:B------:R-:W-:Y:S01]  /*01e0*/  UIMAD.WIDE.U32 UR10, UR18, 0x14, UR22 ;  /* 0x00000014120a78a5 */ /* 0x000fe2000f8e0016 */
[----:B------:R-:W-:Y:S01]  /*01f0*/  IMAD.WIDE.U32 R8, R5, 0x4, R8 ;  /* 0x0000000405087825 */ /* 0x000fe200078e0008 */
[----:B------:R-:W-:Y:S02]  /*0200*/  UIMAD.WIDE.U32 UR12, UR18, 0x18, UR22 ;  /* 0x00000018120c78a5 */ /* 0x000fe4000f8e0016 */
[----:B------:R-:W-:Y:S01]  /*0210*/  UIMAD.WIDE.U32 UR14, UR18, 0x1c, UR22 ;  /* 0x0000001c120e78a5 */ /* 0x000fe2000f8e0016 */
[----:B------:R-:W-:-:S04]  /*0220*/  IADD3 R6, P0, PT, R8, 0x10, RZ ;  /* 0x0000001008067810 */ /* 0x000fc80007f1e0ff */
[----:B------:R-:W-:-:S09]  /*0230*/  IADD3.X R9, PT, PT, RZ, R9, RZ, P0, !PT ;  /* 0x00000009ff097210 */ /* 0x000fd200007fe4ff */
.L_x_1:
[----:B------:R-:W-:Y:S02]  /*0240*/  MOV R11, 0x4 ;  /* 0x00000004000b7802 */ /* 0x000fe40000000f00 */
[----:B------:R-:W-:-:S03]  /*0250*/  MOV R8, R6 ;  /* 0x0000000600087202 */ /* 0x000fc60000000f00 */
[----:B------:R-:W-:Y:S02]  /*0260*/  IMAD.WIDE R10, R4, R11, UR22 ;  /* 0x00000016040a7e25 */ /* 0x000fe4000f8e020b */
[----:B------:R-:W2:Y:S04]  /*0270*/  LDG.E R6, desc[UR16][R8.64+-0x10] ;  /* 0xfffff01008067981 */ /* 0x000ea8000c1e1900 */
[----:B------:R-:W2:Y:S01]  /*0280*/  LDG.E R10, desc[UR16][R10.64] ;  /* 0x000000100a0a7981 */ /* 0x000ea2000c1e1900 */
[----:B------:R-:W-:-:S06]  /*0290*/  UIMAD.WIDE.U32 UR20, UR18, 0x4, UR22 ;  /* 0x00000004121478a5 */ /* 0x000fcc000f8e0016 */
[----:B------:R-:W-:Y:S02]  /*02a0*/  MOV R12, UR20 ;  /* 0x00000014000c7c02 */ /* 0x000fe40008000f00 */
[----:B------:R-:W-:Y:S01]  /*02b0*/  MOV R13, UR21 ;  /* 0x00000015000d7c02 */ /* 0x000fe20008000f00 */
[----:B--2--5:R-:W-:Y:S02]  /*02c0*/  IMAD R15, R6, R10, R7 ;  /* 0x0000000a060f7224 */ /* 0x024fe400078e0207 */
[----:B0-----:R-:W-:-:S03]  /*02d0*/  IMAD.WIDE R6, R4, 0x4, R12 ;  /* 0x0000000404067825 */ /* 0x001fc600078e020c */
[----:B------:R0:W-:Y:S04]  /*02e0*/  STG.E desc[UR16][R2.64], R15 ;  /* 0x0000000f02007986 */ /* 0x0001e8000c101910 */
[----:B------:R-:W2:Y:S04]  /*02f0*/  LDG.E R6, desc[UR16][R6.64] ;  /* 0x0000001006067981 */ /* 0x000ea8000c1e1900 */
[----:B------:R-:W2:Y:S01]  /*0300*/  LDG.E R14, desc[UR16][R8.64+-0xc] ;  /* 0xfffff410080e7981 */ /* 0x000ea2000c1e1900 */
[----:B------:R-:W-:-:S06]  /*0310*/  UIMAD.WIDE.U32 UR20, UR18, 0x8, UR22 ;  /* 0x00000008121478a5 */ /* 0x000fcc000f8e0016 */
[----:B------:R-:W-:Y:S02]  /*0320*/  MOV R12, UR20 ;  /* 0x00000014000c7c02 */ /* 0x000fe40008000f00 */
[----:B------:R-:W-:-:S03]  /*0330*/  MOV R13, UR21 ;  /* 0x00000015000d7c02 */ /* 0x000fc60008000f00 */
[----:B------:R-:W-:-:S04]  /*0340*/  IMAD.WIDE R10, R4, 0x4, R12 ;  /* 0x00000004040a7825 */ /* 0x000fc800078e020c */
[----:B--2---:R-:W-:-:S05]  /*0350*/  IMAD R17, R14, R6, R15 ;  /* 0x000000060e117224 */ /* 0x004fca00078e020f */
[----:B------:R-:W-:Y:S04]  /*0360*/  STG.E desc[UR16][R2.64], R17 ;  /* 0x0000001102007986 */ /* 0x000fe8000c101910 */
[----:B------:R-:W0:Y:S04]  /*0370*/  LDG.E R10, desc[UR16][R10.64] ;  /* 0x000000100a0a7981 */ /* 0x000e28000c1e1900 */
[----:B------:R-:W0:Y:S01]  /*0380*/  LDG.E R12, desc[UR16][R8.64+-0x8] ;  /* 0xfffff810080c7981 */ /* 0x000e22000c1e1900 */
[----:B------:R-:W-:-:S05]  /*0390*/  HFMA2 R13, -RZ, RZ, 0, 2.384185791015625e-07 ;  /* 0x00000004ff0d7431 */ /* 0x000fca00000001ff */
[----:B------:R-:W-:-:S04]  /*03a0*/  IMAD.WIDE R6, R4, R13, UR6 ;  /* 0x0000000604067e25 */ /* 0x000fc8000f8e020d */
[----:B0-----:R-:W-:-:S05]  /*03b0*/  IMAD R15, R12, R10, R17 ;  /* 0x0000000a0c0f7224 */ /* 0x001fca00078e0211 */
[----:B------:R0:W-:Y:S04]  /*03c0*/  STG.E desc[UR16][R2.64], R15 ;  /* 0x0000000f02007986 */ /* 0x0001e8000c101910 */
[----:B------:R-:W2:Y:S04]  /*03d0*/  LDG.E R6, desc[UR16][R6.64] ;  /* 0x0000001006067981 */ /* 0x000ea8000c1e1900 */
[----:B------:R-:W2:Y:S02]  /*03e0*/  LDG.E R12, desc[UR16][R8.64+-0x4] ;  /* 0xfffffc10080c7981 */ /* 0x000ea4000c1e1900 */
[----:B--2---:R-:W-:-:S02]  /*03f0*/  IMAD R19, R12, R6, R15 ;  /* 0x000000060c137224 */ /* 0x004fc400078e020f */
[----:B------:R-:W-:-:S03]  /*0400*/  IMAD.WIDE R12, R4, R13, UR8 ;  /* 0x00000008040c7e25 */ /* 0x000fc6000f8e020d */
[----:B------:R1:W-:Y:S04]  /*0410*/  STG.E desc[UR16][R2.64], R19 ;  /* 0x0000001302007986 */ /* 0x0003e8000c101910 */
[----:B------:R-:W2:Y:S04]  /*0420*/  LDG.E R12, desc[UR16][R12.64] ;  /* 0x000000100c0c7981 */ /* 0x000ea8000c1e1900 */
[----:B------:R-:W2:Y:S01]  /*0430*/  LDG.E R10, desc[UR16][R8.64] ;  /* 0x00000010080a7981 */ /* 0x000ea2000c1e1900 */
[----:B------:R-:W-:Y:S01]  /*0440*/  MOV R11, 0x4 ;  /* 0x00000004000b7802 */ /* 0x000fe20000000f00 */
[----:B0-----:R-:W-:-:S02]  /*0450*/  HFMA2 R15, -RZ, RZ, 0, 2.384185791015625e-07 ;  /* 0x00000004ff0f7431 */ /* 0x001fc400000001ff */
[----:B--2---:R-:W-:Y:S02]  /*0460*/  IMAD R17, R10, R12, R19 ;  /* 0x0000000c0a117224 */ /* 0x004fe400078e0213 */
[----:B------:R-:W-:-:S03]  /*0470*/  IMAD.WIDE R10, R4, R11, UR10 ;  /* 0x0000000a040a7e25 */ /* 0x000fc6000f8e020b */
[----:B------:R0:W-:Y:S04]  /*0480*/  STG.E desc[UR16][R2.64], R17 ;  /* 0x0000001102007986 */ /* 0x0001e8000c101910 */
[----:B------:R-:W2:Y:S04]  /*0490*/  LDG.E R10, desc[UR16][R10.64] ;  /* 0x000000100a0a7981 */ /* 0x000ea8000c1e1900 */
[----:B------:R-:W2:Y:S01]  /*04a0*/  LDG.E R6, desc[UR16][R8.64+0x4] ;  /* 0x0000041008067981 */ /* 0x000ea2000c1e1900 */
[----:B------:R-:W-:-:S04]  /*04b0*/  IMAD.WIDE R14, R4, R15, UR12 ;  /* 0x0000000c040e7e25 */ /* 0x000fc8000f8e020f */
[----:B--2---:R-:W-:-:S05]  /*04c0*/  IMAD R21, R6, R10, R17 ;  /* 0x0000000a06157224 */ /* 0x004fca00078e0211 */
[----:B------:R0:W-:Y:S04]  /*04d0*/  STG.E desc[UR16][R2.64], R21 ;  /* 0x0000001502007986 */ /* 0x0001e8000c101910 */
[----:B------:R-:W1:Y:S04]  /*04e0*/  LDG.E R14, desc[UR16][R14.64] ;  /* 0x000000100e0e7981 */ /* 0x000e68000c1e1900 */
[----:B------:R-:W1:Y:S01]  /*04f0*/  LDG.E R6, desc[UR16][R8.64+0x8] ;  /* 0x0000081008067981 */ /* 0x000e62000c1e1900 */
[----:B------:R-:W-:-:S05]  /*0500*/  MOV R13, 0x4 ;  /* 0x00000004000d7802 */ /* 0x000fca0000000f00 */
[----:B------:R-:W-:-:S04]  /*0510*/  IMAD.WIDE R12, R4, R13, UR14 ;  /* 0x0000000e040c7e25 */ /* 0x000fc8000f8e020d */
[----:B-1----:R-:W-:-:S05]  /*0520*/  IMAD R19, R6, R14, R21 ;  /* 0x0000000e06137224 */ /* 0x002fca00078e0215 */
[----:B------:R0:W-:Y:S04]  /*0530*/  STG.E desc[UR16][R2.64], R19 ;  /* 0x0000001302007986 */ /* 0x0001e8000c101910 */
[----:B------:R-:W2:Y:S04]  /*0540*/  LDG.E R12, desc[UR16][R12.64] ;  /* 0x000000100c0c7981 */ /* 0x000ea8000c1e1900 */
[----:B------:R-:W2:Y:S01]  /*0550*/  LDG.E R6, desc[UR16][R8.64+0xc] ;  /* 0x00000c1008067981 */ /* 0x000ea2000c1e1900 */
[----:B------:R-:W-:Y:S01]  /*0560*/  UIADD3 UR4, UPT, UPT, UR4, 0x8, URZ ;  /* 0x0000000804047890 */ /* 0x000fe2000fffe0ff */
[----:B------:R-:W-:-:S03]  /*0570*/  MOV R11, UR18 ;  /* 0x00000012000b7c02 */ /* 0x000fc60008000f00 */
[----:B------:R-:W-:Y:S01]  /*0580*/  UISETP.NE.AND UP0, UPT, UR4, URZ, UPT ;  /* 0x000000ff0400728c */ /* 0x000fe2000bf05270 */
[----:B------:R-:W-:Y:S01]  /*0590*/  LEA R4, R11, R4, 0x3 ;  /* 0x000000040b047211 */ /* 0x000fe200078e18ff */
[----:B--2---:R-:W-:Y:S01]  /*05a0*/  IMAD R7, R6, R12, R19 ;  /* 0x0000000c06077224 */ /* 0x004fe200078e0213 */
[----:B------:R-:W-:-:S04]  /*05b0*/  IADD3 R6, P0, PT, R8, 0x20, RZ ;  /* 0x0000002008067810 */ /* 0x000fc80007f1e0ff */
[----:B------:R0:W-:Y:S01]  /*05c0*/  STG.E desc[UR16][R2.64], R7 ;  /* 0x0000000702007986 */ /* 0x0001e2000c101910 */
[----:B------:R-:W-:Y:S01]  /*05d0*/  IADD3.X R9, PT, PT, RZ, R9, RZ, P0, !PT ;  /* 0x00000009ff097210 */ /* 0x000fe200007fe4ff */
[----:B------:R-:W-:Y:S07]  /*05e0*/  BRA.U UP0, `(.L_x_1) ;  /* 0xfffffffd00147547 */ /* 0x000fee000b83ffff */
[----:B------:R-:W-:-:S06]  /*05f0*/  ULOP3.LUT UR4, UR18, 0x7ffffff8, URZ, 0xc0, !UPT ;  /* 0x7ffffff812047892 */ /* 0x000fcc000f8ec0ff */
[----:B------:R-:W-:-:S07]  /*0600*/  MOV R4, UR4 ;  /* 0x0000000400047c02 */ /* 0x000fce0008000f00 */
.L_x_0:
[----:B------:R-:W-:-:S06]  /*0610*/  ULOP3.LUT UR4, UR18, 0x7, URZ, 0xc0, !UPT ;  /* 0x0000000712047892 */ /* 0x000fcc000f8ec0ff */
[----:B------:R-:W-:-:S13]  /*0620*/  ISETP.NE.AND P0, PT, RZ, UR4, PT ;  /* 0x00000004ff007c0c */ /* 0x000fda000bf05270 */
[----:B------:R-:W-:Y:S05]  /*0630*/  @!P0 EXIT ;  /* 0x000000000000894d */ /* 0x000fea0003800000 */
[----:B------:R-:W-:Y:S02]  /*0640*/  UISETP.GE.U32.AND UP0, UPT, UR4, 0x4, UPT ;  /* 0x000000040400788c */ /* 0x000fe4000bf06070 */
[----:B------:R-:W-:-:S07]  /*0650*/  ULOP3.LUT UR4, UR18, 0x3, URZ, 0xc0, !UPT ;  /* 0x0000000312047892 */ /* 0x000fce000f8ec0ff */
[----:B------:R-:W-:Y:S05]  /*0660*/  BRA.U !UP0, `(.L_x_2) ;  /* 0x0000000108887547 */ /* 0x000fea000b800000 */
[----:B------:R-:W1:Y:S01]  /*0670*/  LDC.64 R10, c[0x0][0x380] ;  /* 0x0000e000ff0a7b82 */ /* 0x000e620000000a00 */
[----:B------:R-:W-:Y:S01]  /*0680*/  IADD3 R9, PT, PT, R5, R4, RZ ;  /* 0x0000000405097210 */ /* 0x000fe20007ffe0ff */
[----:B------:R-:W-:Y:S01]  /*0690*/  IMAD R15, R4, UR18, R0 ;  /* 0x00000012040f7c24 */ /* 0x000fe2000f8e0200 */
[----:B------:R-:W2:Y:S05]  /*06a0*/  LDCU.64 UR6, c[0x0][0x380] ;  /* 0x00007000ff0677ac */ /* 0x000eaa0008000a00 */
[----:B------:R-:W3:Y:S01]  /*06b0*/  LDC.64 R12, c[0x0][0x388] ;  /* 0x0000e200ff0c7b82 */ /* 0x000ee20000000a00 */
[----:B-1----:R-:W-:-:S06]  /*06c0*/  IMAD.WIDE.U32 R10, R9, 0x4, R10 ;  /* 0x00000004090a7825 */ /* 0x002fcc00078e000a */
[----:B------:R-:W4:Y:S01]  /*06d0*/  LDG.E R10, desc[UR16][R10.64] ;  /* 0x000000100a0a7981 */ /* 0x000f22000c1e1900 */
[----:B---3--:R-:W-:-:S05]  /*06e0*/  IMAD.WIDE R12, R15, 0x4, R12 ;  /* 0x000000040f0c7825 */ /* 0x008fca00078e020c */
[----:B------:R-:W4:Y:S01]  /*06f0*/  LDG.E R6, desc[UR16][R12.64] ;  /* 0x000000100c067981 */ /* 0x000f22000c1e1900 */
[----:B------:R-:W-:Y:S02]  /*0700*/  IADD3 R9, P0, PT, R5, R4, RZ ;  /* 0x0000000405097210 */ /* 0x000fe40007f1e0ff */
[----:B0-----:R-:W-:Y:S02]  /*0710*/  MOV R17, UR18 ;  /* 0x0000001200117c02 */ /* 0x001fe40008000f00 */
[----:B------:R-:W-:Y:S02]  /*0720*/  IADD3.X R14, PT, PT, RZ, RZ, RZ, P0, !PT ;  /* 0x000000ffff0e7210 */ /* 0x000fe400007fe4ff */
[----:B--2---:R-:W-:-:S04]  /*0730*/  LEA R8, P0, R9, UR6, 0x2 ;  /* 0x0000000609087c11 */ /* 0x004fc8000f8010ff */
[----:B------:R-:W-:Y:S01]  /*0740*/  LEA.HI.X R9, R9, UR7, R14, 0x2, P0 ;  /* 0x0000000709097c11 */ /* 0x000fe200080f140e */
[----:B----45:R-:W-:Y:S02]  /*0750*/  IMAD R15, R10, R6, R7 ;  /* 0x000000060a0f7224 */ /* 0x030fe400078e0207 */
[----:B------:R-:W-:-:S03]  /*0760*/  IMAD.WIDE.U32 R6, R17, 0x4, R12 ;  /* 0x0000000411067825 */ /* 0x000fc600078e000c */
[----:B------:R1:W-:Y:S04]  /*0770*/  STG.E desc[UR16][R2.64], R15 ;  /* 0x0000000f02007986 */ /* 0x0003e8000c101910 */
[----:B------:R-:W2:Y:S04]  /*0780*/  LDG.E R11, desc[UR16][R6.64] ;  /* 0x00000010060b7981 */ /* 0x000ea8000c1e1900 */
[----:B------:R-:W2:Y:S01]  /*0790*/  LDG.E R10, desc[UR16][R8.64+0x4] ;  /* 0x00000410080a7981 */ /* 0x000ea2000c1e1900 */
[----:B------:R-:W-:Y:S01]  /*07a0*/  MOV R13, UR18 ;  /* 0x00000012000d7c02 */ /* 0x000fe20008000f00 */
[----:B--2---:R-:W-:-:S04]  /*07b0*/  IMAD R17, R10, R11, R15 ;  /* 0x0000000b0a117224 */ /* 0x004fc800078e020f */
[----:B------:R-:W-:Y:S01]  /*07c0*/  IMAD.WIDE.U32 R10, R13, 0x4, R6 ;  /* 0x000000040d0a7825 */ /* 0x000fe200078e0006 */
        /* <DEDUP_REMOVED lines=9> */
[----:B------:R-:W-:Y:S01]  /*0860*/  IADD3 R4, PT, PT, R4, 0x4, RZ ;  /* 0x0000000404047810 */ /* 0x000fe20007ffe0ff */
[----:B--2---:R-:W-:-:S05]  /*0870*/  IMAD R7, R6, R12, R19 ;  /* 0x0000000c06077224 */ /* 0x004fca00078e0213 */
[----:B------:R1:W-:Y:S02]  /*0880*/  STG.E desc[UR16][R2.64], R7 ;  /* 0x0000000702007986 */ /* 0x0003e4000c101910 */
.L_x_2:
[----:B------:R-:W-:-:S13]  /*0890*/  ISETP.NE.AND P0, PT, RZ, UR4, PT ;  /* 0x00000004ff007c0c */ /* 0x000fda000bf05270 */
[----:B------:R-:W-:Y:S05]  /*08a0*/  @!P0 EXIT ;  /* 0x000000000000894d */ /* 0x000fea0003800000 */
[----:B------:R-:W-:-:S09]  /*08b0*/  UISETP.NE.AND UP0, UPT, UR4, 0x1, UPT ;  /* 0x000000010400788c */ /* 0x000fd2000bf05270 */
[----:B------:R-:W-:Y:S05]  /*08c0*/  BRA.U !UP0, `(.L_x_3) ;  /* 0x0000000108587547 */ /* 0x000fea000b800000 */
[----:B------:R-:W2:Y:S01]  /*08d0*/  LDC.64 R8, c[0x0][0x380] ;  /* 0x0000e000ff087b82 */ /* 0x000ea20000000a00 */
[----:B------:R-:W-:Y:S01]  /*08e0*/  IADD3 R11, PT, PT, R5, R4, RZ ;  /* 0x00000004050b7210 */ /* 0x000fe20007ffe0ff */
[----:B-1----:R-:W-:Y:S01]  /*08f0*/  IMAD R15, R4, UR18, R0 ;  /* 0x00000012040f7c24 */ /* 0x002fe2000f8e0200 */
[----:B------:R-:W1:Y:S05]  /*0900*/  LDCU.64 UR4, c[0x0][0x380] ;  /* 0x00007000ff0477ac */ /* 0x000e6a0008000a00 */
[----:B------:R-:W3:Y:S01]  /*0910*/  LDC.64 R12, c[0x0][0x388] ;  /* 0x0000e200ff0c7b82 */ /* 0x000ee20000000a00 */
[----:B--2---:R-:W-:-:S06]  /*0920*/  IMAD.WIDE.U32 R10, R11, 0x4, R8 ;  /* 0x000000040b0a7825 */ /* 0x004fcc00078e0008 */
[----:B------:R-:W0:Y:S01]  /*0930*/  LDG.E R10, desc[UR16][R10.64] ;  /* 0x000000100a0a7981 */ /* 0x000e22000c1e1900 */
[----:B---3--:R-:W-:-:S05]  /*0940*/  IMAD.WIDE R12, R15, 0x4, R12 ;  /* 0x000000040f0c7825 */ /* 0x008fca00078e020c */
[----:B------:R-:W0:Y:S01]  /*0950*/  LDG.E R6, desc[UR16][R12.64] ;  /* 0x000000100c067981 */ /* 0x000e22000c1e1900 */
[----:B------:R-:W-:Y:S02]  /*0960*/  IADD3 R9, P0, PT, R5, R4, RZ ;  /* 0x0000000405097210 */ /* 0x000fe40007f1e0ff */
[----:B------:R-:W-:Y:S02]  /*0970*/  MOV R15, UR18 ;  /* 0x00000012000f7c02 */ /* 0x000fe40008000f00 */
[----:B------:R-:W-:Y:S02]  /*0980*/  IADD3.X R14, PT, PT, RZ, RZ, RZ, P0, !PT ;  /* 0x000000ffff0e7210 */ /* 0x000fe400007fe4ff */
[----:B-1----:R-:W-:-:S04]  /*0990*/  LEA R8, P0, R9, UR4, 0x2 ;  /* 0x0000000409087c11 */ /* 0x002fc8000f8010ff */
[----:B------:R-:W-:Y:S01]  /*09a0*/  LEA.HI.X R9, R9, UR5, R14, 0x2, P0 ;  /* 0x0000000509097c11 */ /* 0x000fe200080f140e */
[----:B------:R-:W-:-:S04]  /*09b0*/  IMAD.WIDE.U32 R14, R15, 0x4, R12 ;  /* 0x000000040f0e7825 */ /* 0x000fc800078e000c */
[----:B0----5:R-:W-:-:S05]  /*09c0*/  IMAD R17, R10, R6, R7 ;  /* 0x000000060a117224 */ /* 0x021fca00078e0207 */
[----:B------:R2:W-:Y:S04]  /*09d0*/  STG.E desc[UR16][R2.64], R17 ;  /* 0x0000001102007986 */ /* 0x0005e8000c101910 */
[----:B------:R-:W3:Y:S04]  /*09e0*/  LDG.E R14, desc[UR16][R14.64] ;  /* 0x000000100e0e7981 */ /* 0x000ee8000c1e1900 */
[----:B------:R-:W3:Y:S01]  /*09f0*/  LDG.E R8, desc[UR16][R8.64+0x4] ;  /* 0x0000041008087981 */ /* 0x000ee2000c1e1900 */
[----:B------:R-:W-:Y:S01]  /*0a00*/  IADD3 R4, PT, PT, R4, 0x2, RZ ;  /* 0x0000000204047810 */ /* 0x000fe20007ffe0ff */
[----:B---3--:R-:W-:-:S05]  /*0a10*/  IMAD R7, R8, R14, R17 ;  /* 0x0000000e08077224 */ /* 0x008fca00078e0211 */
[----:B------:R2:W-:Y:S02]  /*0a20*/  STG.E desc[UR16][R2.64], R7 ;  /* 0x0000000702007986 */ /* 0x0005e4000c101910 */
.L_x_3:
[----:B------:R-:W-:-:S04]  /*0a30*/  ULOP3.LUT UR4, UR18, 0x1, URZ, 0xc0, !UPT ;  /* 0x0000000112047892 */ /* 0x000fc8000f8ec0ff */
[----:B------:R-:W-:-:S06]  /*0a40*/  UISETP.NE.U32.AND UP0, UPT, UR4, 0x1, UPT ;  /* 0x000000010400788c */ /* 0x000fcc000bf05070 */
[----:B------:R-:W-:-:S13]  /*0a50*/  PLOP3.LUT P0, PT, PT, PT, UP0, 0x80, 0x8 ;  /* 0x000000000008781c */ /* 0x000fda0003f0f008 */
[----:B------:R-:W-:Y:S05]  /*0a60*/  @P0 EXIT ;  /* 0x000000000000094d */ /* 0x000fea0003800000 */
[----:B------:R-:W3:Y:S01]  /*0a70*/  LDC.64 R8, c[0x0][0x380] ;  /* 0x0000e000ff087b82 */ /* 0x000ee20000000a00 */
[----:B------:R-:W-:Y:S01]  /*0a80*/  IADD3 R5, PT, PT, R5, R4, RZ ;  /* 0x0000000405057210 */ /* 0x000fe20007ffe0ff */
[----:B------:R-:W-:-:S06]  /*0a90*/  IMAD R13, R4, UR18, R0 ;  /* 0x00000012040d7c24 */ /* 0x000fcc000f8e0200 */
[----:B------:R-:W4:Y:S01]  /*0aa0*/  LDC.64 R10, c[0x0][0x388] ;  /* 0x0000e200ff0a7b82 */ /* 0x000f220000000a00 */
[----:B---3--:R-:W-:-:S06]  /*0ab0*/  IMAD.WIDE.U32 R4, R5, 0x4, R8 ;  /* 0x0000000405047825 */ /* 0x008fcc00078e0008 */
[----:B------:R-:W0:Y:S01]  /*0ac0*/  LDG.E R4, desc[UR16][R4.64] ;  /* 0x0000001004047981 */ /* 0x000e22000c1e1900 */
[----:B----4-:R-:W-:-:S06]  /*0ad0*/  IMAD.WIDE R8, R13, 0x4, R10 ;  /* 0x000000040d087825 */ /* 0x010fcc00078e020a */
[----:B------:R-:W0:Y:S02]  /*0ae0*/  LDG.E R8, desc[UR16][R8.64] ;  /* 0x0000001008087981 */ /* 0x000e24000c1e1900 */
[----:B012--5:R-:W-:-:S05]  /*0af0*/  IMAD R7, R4, R8, R7 ;  /* 0x0000000804077224 */ /* 0x027fca00078e0207 */
[----:B------:R-:W-:Y:S01]  /*0b00*/  STG.E desc[UR16][R2.64], R7 ;  /* 0x0000000702007986 */ /* 0x000fe2000c101910 */
[----:B------:R-:W-:Y:S05]  /*0b10*/  EXIT ;  /* 0x000000000000794d */ /* 0x000fea0003800000 */
.L_x_4:
[----:B------:R-:W-:-:S00]  /*0b20*/  BRA `(.L_x_4) ;  /* 0xfffffffc00fc7947 */ /* 0x000fc0000383ffff */
[----:B------:R-:W-:-:S00]  /*0b30*/  NOP ;  /* 0x0000000000007918 */ /* 0x000fc00000000000 */
        /* <DEDUP_REMOVED lines=12> */
.L_x_5:


//--------------------- .nv.shared.reserved.0     --------------------------
	.section	.nv.shared.reserved.0,"aw",@nobits
	.weak		__nv_reservedSMEM_offset_0_alias
	.size		__nv_reservedSMEM_offset_0_alias, 0, 64
	.other		__nv_reservedSMEM_offset_0_alias,@"STO_CUDA_RESERVED_SHARED STV_DEFAULT"
__nv_reservedSMEM_offset_0_alias:
	.zero		0
	.zero		64


//--------------------- .nv.constant0._Z18matrix_mult_kernelPiS_S_i --------------------------
	.section	.nv.constant0._Z18matrix_mult_kernelPiS_S_i,"a",@progbits
	.sectionflags	@""
	.align	4
.nv.constant0._Z18matrix_mult_kernelPiS_S_i:
	.zero		924


//--------------------- SYMBOLS --------------------------

	.type		.nv.reservedSmem.offset0,@object
	.size		.nv.reservedSmem.offset0,0x4
